	.headerflags	@"EF_CUDA_TEXMODE_UNIFIED EF_CUDA_64BIT_ADDRESS EF_CUDA_ACCELERATORS EF_CUDA_SM90 EF_CUDA_VIRTUAL_SM(EF_CUDA_SM90)"
	.elftype	@"ET_EXEC"


//--------------------- .nv.info                  --------------------------
	.section	.nv.info,"",@"SHT_CUDA_INFO"
	.align	4


	//----- nvinfo : EIATTR_REGCOUNT
	.align		4
        /*0000*/ 	.byte	0x04, 0x2f
        /*0002*/ 	.short	(.L_2 - .L_1)
	.align		4
.L_1:
        /*0004*/ 	.word	index@(triton_red_fused__to_copy_add_mean_mul_pow_rsqrt_9)
        /*0008*/ 	.word	0x00000020


	//----- nvinfo : EIATTR_MIN_STACK_SIZE
	.align		4
.L_2:
        /*000c*/ 	.byte	0x04, 0x12
        /*000e*/ 	.short	(.L_4 - .L_3)
	.align		4
.L_3:
        /*0010*/ 	.word	index@(triton_red_fused__to_copy_add_mean_mul_pow_rsqrt_9)
        /*0014*/ 	.word	0x00000000


	//----- nvinfo : EIATTR_FRAME_SIZE
	.align		4
.L_4:
        /*0018*/ 	.byte	0x04, 0x11
        /*001a*/ 	.short	(.L_6 - .L_5)
	.align		4
.L_5:
        /*001c*/ 	.word	index@(triton_red_fused__to_copy_add_mean_mul_pow_rsqrt_9)
        /*0020*/ 	.word	0x00000000


	//----- nvinfo : EIATTR_MIN_STACK_SIZE
	.align		4
.L_6:
        /*0024*/ 	.byte	0x04, 0x12
        /*0026*/ 	.short	(.L_8 - .L_7)
	.align		4
.L_7:
        /*0028*/ 	.word	index@(triton_red_fused__to_copy_add_mean_mul_pow_rsqrt_9)
        /*002c*/ 	.word	0x00000000
.L_8:


//--------------------- .nv.info.triton_red_fused__to_copy_add_mean_mul_pow_rsqrt_9 --------------------------
	.section	.nv.info.triton_red_fused__to_copy_add_mean_mul_pow_rsqrt_9,"",@"SHT_CUDA_INFO"
	.sectionflags	@""
	.align	4


	//----- nvinfo : EIATTR_CUDA_API_VERSION
	.align		4
        /*0000*/ 	.byte	0x04, 0x37
        /*0002*/ 	.short	(.L_10 - .L_9)
.L_9:
        /*0004*/ 	.word	0x0000007c


	//----- nvinfo : EIATTR_KPARAM_INFO
	.align		4
.L_10:
        /*0008*/ 	.byte	0x04, 0x17
        /*000a*/ 	.short	(.L_12 - .L_11)
.L_11:
        /*000c*/ 	.word	0x00000000
        /*0010*/ 	.short	0x0007
        /*0012*/ 	.short	0x0030
        /*0014*/ 	.byte	0x00, 0xf4, 0x21, 0x00


	//----- nvinfo : EIATTR_KPARAM_INFO
	.align		4
.L_12:
        /*0018*/ 	.byte	0x04, 0x17
        /*001a*/ 	.short	(.L_14 - .L_13)
.L_13:
        /*001c*/ 	.word	0x00000000
        /*0020*/ 	.short	0x0006
        /*0022*/ 	.short	0x002c
        /*0024*/ 	.byte	0x00, 0xf0, 0x11, 0x00


	//----- nvinfo : EIATTR_KPARAM_INFO
	.align		4
.L_14:
        /*0028*/ 	.byte	0x04, 0x17
        /*002a*/ 	.short	(.L_16 - .L_15)
.L_15:
        /*002c*/ 	.word	0x00000000
        /*0030*/ 	.short	0x0005
        /*0032*/ 	.short	0x0028
        /*0034*/ 	.byte	0x00, 0xf0, 0x11, 0x00


	//----- nvinfo : EIATTR_KPARAM_INFO
	.align		4
.L_16:
        /*0038*/ 	.byte	0x04, 0x17
        /*003a*/ 	.short	(.L_18 - .L_17)
.L_17:
        /*003c*/ 	.word	0x00000000
        /*0040*/ 	.short	0x0004
        /*0042*/ 	.short	0x0020
        /*0044*/ 	.byte	0x00, 0xf4, 0x21, 0x00


	//----- nvinfo : EIATTR_KPARAM_INFO
	.align		4
.L_18:
        /*0048*/ 	.byte	0x04, 0x17
        /*004a*/ 	.short	(.L_20 - .L_19)
.L_19:
        /*004c*/ 	.word	0x00000000
        /*0050*/ 	.short	0x0003
        /*0052*/ 	.short	0x0018
        /*0054*/ 	.byte	0x00, 0xf4, 0x21, 0x00


	//----- nvinfo : EIATTR_KPARAM_INFO
	.align		4
.L_20:
        /*0058*/ 	.byte	0x04, 0x17
        /*005a*/ 	.short	(.L_22 - .L_21)
.L_21:
        /*005c*/ 	.word	0x00000000
        /*0060*/ 	.short	0x0002
        /*0062*/ 	.short	0x0010
        /*0064*/ 	.byte	0x00, 0xf4, 0x21, 0x00


	//----- nvinfo : EIATTR_KPARAM_INFO
	.align		4
.L_22:
        /*0068*/ 	.byte	0x04, 0x17
        /*006a*/ 	.short	(.L_24 - .L_23)
.L_23:
        /*006c*/ 	.word	0x00000000
        /*0070*/ 	.short	0x0001
        /*0072*/ 	.short	0x0008
        /*0074*/ 	.byte	0x00, 0xf4, 0x21, 0x00


	//----- nvinfo : EIATTR_KPARAM_INFO
	.align		4
.L_24:
        /*0078*/ 	.byte	0x04, 0x17
        /*007a*/ 	.short	(.L_26 - .L_25)
.L_25:
        /*007c*/ 	.word	0x00000000
        /*0080*/ 	.short	0x0000
        /*0082*/ 	.short	0x0000
        /*0084*/ 	.byte	0x00, 0xf4, 0x21, 0x00


	//----- nvinfo : EIATTR_SPARSE_MMA_MASK
	.align		4
.L_26:
        /*0088*/ 	.byte	0x03, 0x50
        /*008a*/ 	.short	0x0000


	//----- nvinfo : EIATTR_MAXREG_COUNT
	.align		4
        /*008c*/ 	.byte	0x03, 0x1b
        /*008e*/ 	.short	0x00ff


	//----- nvinfo : EIATTR_COOP_GROUP_MASK_REGIDS
	.align		4
        /*0090*/ 	.byte	0x04, 0x29
        /*0092*/ 	.short	(.L_28 - .L_27)


	//   ....[0]....
.L_27:
        /*0094*/ 	.word	0xffffffff


	//   ....[1]....
        /*0098*/ 	.word	0xffffffff


	//   ....[2]....
        /*009c*/ 	.word	0xffffffff


	//   ....[3]....
        /*00a0*/ 	.word	0xffffffff


	//----- nvinfo : EIATTR_COOP_GROUP_INSTR_OFFSETS
	.align		4
.L_28:
        /*00a4*/ 	.byte	0x04, 0x28
        /*00a6*/ 	.short	(.L_30 - .L_29)


	//   ....[0]....
.L_29:
        /*00a8*/ 	.word	0x00000380


	//   ....[1]....
        /*00ac*/ 	.word	0x000003e0


	//   ....[2]....
        /*00b0*/ 	.word	0x00000420


	//   ....[3]....
        /*00b4*/ 	.word	0x00000470


	//----- nvinfo : EIATTR_EXIT_INSTR_OFFSETS
	.align		4
.L_30:
        /*00b8*/ 	.byte	0x04, 0x1c
        /*00ba*/ 	.short	(.L_32 - .L_31)


	//   ....[0]....
.L_31:
        /*00bc*/ 	.word	0x000007a0


	//----- nvinfo : EIATTR_REQNTID
	.align		4
.L_32:
        /*00c0*/ 	.byte	0x04, 0x10
        /*00c2*/ 	.short	(.L_34 - .L_33)
.L_33:
        /*00c4*/ 	.word	0x00000040
        /*00c8*/ 	.word	0x00000001
        /*00cc*/ 	.word	0x00000001


	//----- nvinfo : EIATTR_CBANK_PARAM_SIZE
	.align		4
.L_34:
        /*00d0*/ 	.byte	0x03, 0x19
        /*00d2*/ 	.short	0x0038


	//----- nvinfo : EIATTR_PARAM_CBANK
	.align		4
        /*00d4*/ 	.byte	0x04, 0x0a
        /*00d6*/ 	.short	(.L_36 - .L_35)
	.align		4
.L_35:
        /*00d8*/ 	.word	index@(.nv.constant0.triton_red_fused__to_copy_add_mean_mul_pow_rsqrt_9)
        /*00dc*/ 	.short	0x0210
        /*00de*/ 	.short	0x0038


	//----- nvinfo : EIATTR_SW_WAR
	.align		4
.L_36:
        /*00e0*/ 	.byte	0x04, 0x36
        /*00e2*/ 	.short	(.L_38 - .L_37)
.L_37:
        /*00e4*/ 	.word	0x00000008
.L_38:


//--------------------- .nv.callgraph             --------------------------
	.section	.nv.callgraph,"",@"SHT_CUDA_CALLGRAPH"
	.align	4
	.sectionentsize	8
	.align		4
        /*0000*/ 	.word	0x00000000
	.align		4
        /*0004*/ 	.word	0xffffffff
	.align		4
        /*0008*/ 	.word	0x00000000
	.align		4
        /*000c*/ 	.word	0xfffffffe
	.align		4
        /*0010*/ 	.word	0x00000000
	.align		4
        /*0014*/ 	.word	0xfffffffd
	.align		4
        /*0018*/ 	.word	0x00000000
	.align		4
        /*001c*/ 	.word	0xfffffffc


//--------------------- .nv.constant4             --------------------------
	.section	.nv.constant4,"a",@progbits
	.align	8
	.align		8
.nv.constant4:
        /*0000*/ 	.dword	_$_str


//--------------------- .text.triton_red_fused__to_copy_add_mean_mul_pow_rsqrt_9 --------------------------
	.section	.text.triton_red_fused__to_copy_add_mean_mul_pow_rsqrt_9,"ax",@progbits
	.sectionflags	@"SHF_BARRIERS=1"
	.align	128
        .global         triton_red_fused__to_copy_add_mean_mul_pow_rsqrt_9
        .type           triton_red_fused__to_copy_add_mean_mul_pow_rsqrt_9,@function
        .size           triton_red_fused__to_copy_add_mean_mul_pow_rsqrt_9,(.L_x_3 - triton_red_fused__to_copy_add_mean_mul_pow_rsqrt_9)
        .other          triton_red_fused__to_copy_add_mean_mul_pow_rsqrt_9,@"STO_CUDA_ENTRY STV_DEFAULT"
triton_red_fused__to_copy_add_mean_mul_pow_rsqrt_9:
.text.triton_red_fused__to_copy_add_mean_mul_pow_rsqrt_9:
[----:B------:R-:W0:Y:S02]  /*0000*/  LDC R1, c[0x0][0x28] ;  /* 0x00000a00ff017b82 */ /* 0x000e240000000800 */
[----:B------:R-:W1:Y:S01]  /*0010*/  S2R R15, SR_TID.X ;  /* 0x00000000000f7919 */ /* 0x000e620000002100 */
[----:B------:R-:W2:Y:S01]  /*0020*/  LDC.64 R4, c[0x0][0x210] ;  /* 0x00008400ff047b82 */ /* 0x000ea20000000a00 */
[----:B------:R-:W-:Y:S01]  /*0030*/  ULDC UR4, c[0x0][0x238] ;  /* 0x00008e0000047ab9 */ /* 0x000fe20000000800 */
[----:B------:R-:W-:Y:S01]  /*0040*/  CS2R R18, SRZ ;  /* 0x0000000000127805 */ /* 0x000fe2000001ff00 */
[----:B------:R-:W3:Y:S01]  /*0050*/  S2R R16, SR_CTAID.X ;  /* 0x0000000000107919 */ /* 0x000ee20000002500 */
[----:B------:R-:W-:Y:S02]  /*0060*/  MOV R23, 0xffffffc0 ;  /* 0xffffffc000177802 */ /* 0x000fe40000000f00 */
[----:B------:R-:W-:Y:S01]  /*0070*/  CS2R R20, SRZ ;  /* 0x0000000000147805 */ /* 0x000fe2000001ff00 */
[----:B------:R-:W-:Y:S01]  /*0080*/  ULDC.64 UR6, c[0x0][0x208] ;  /* 0x0000820000067ab9 */ /* 0x000fe20000000a00 */
[----:B------:R-:W2:Y:S01]  /*0090*/  LDC.64 R2, c[0x0][0x220] ;  /* 0x00008800ff027b82 */ /* 0x000ea20000000a00 */
[----:B-1----:R-:W-:-:S02]  /*00a0*/  SHF.R.U32.HI R17, RZ, 0x4, R15 ;  /* 0x00000004ff117819 */ /* 0x002fc4000001160f */
[----:B------:R-:W-:Y:S02]  /*00b0*/  SHF.L.U32 R14, R15, 0x2, RZ ;  /* 0x000000020f0e7819 */ /* 0x000fe400000006ff */
[----:B---3--:R-:W-:Y:S02]  /*00c0*/  SHF.L.U32 R16, R16, 0x2, RZ ;  /* 0x0000000210107819 */ /* 0x008fe400000006ff */
[----:B------:R-:W-:Y:S02]  /*00d0*/  SGXT.U32 R17, R17, 0x2 ;  /* 0x000000021111781a */ /* 0x000fe40000000000 */
[----:B------:R-:W-:Y:S02]  /*00e0*/  LOP3.LUT R14, R14, 0x3c, RZ, 0xc0, !PT ;  /* 0x0000003c0e0e7812 */ /* 0x000fe400078ec0ff */
[----:B------:R-:W-:-:S04]  /*00f0*/  LOP3.LUT R7, R17, R16, RZ, 0xfc, !PT ;  /* 0x0000001011077212 */ /* 0x000fc800078efcff */
[C---:B------:R-:W-:Y:S02]  /*0100*/  ISETP.GE.AND P1, PT, R7.reuse, UR4, PT ;  /* 0x0000000407007c0c */ /* 0x040fe4000bf26270 */
[----:B--2---:R-:W-:-:S11]  /*0110*/  LEA R0, R7, R14, 0xc ;  /* 0x0000000e07007211 */ /* 0x004fd600078e60ff */
.L_x_0:
[----:B------:R-:W-:Y:S02]  /*0120*/  IADD3 R23, R23, 0x40, RZ ;  /* 0x0000004017177810 */ /* 0x000fe40007ffe0ff */
[----:B-1----:R-:W-:Y:S02]  /*0130*/  CS2R R6, SRZ ;  /* 0x0000000000067805 */ /* 0x002fe4000001ff00 */
[----:B------:R-:W-:Y:S02]  /*0140*/  CS2R R10, SRZ ;  /* 0x00000000000a7805 */ /* 0x000fe4000001ff00 */
[----:B------:R-:W-:-:S05]  /*0150*/  LOP3.LUT R13, R0, R23, RZ, 0xfc, !PT ;  /* 0x00000017000d7212 */ /* 0x000fca00078efcff */
[----:B------:R-:W-:-:S04]  /*0160*/  IMAD.WIDE R8, R13, 0x2, R2 ;  /* 0x000000020d087825 */ /* 0x000fc800078e0202 */
[----:B------:R-:W-:Y:S01]  /*0170*/  IMAD.WIDE R12, R13, 0x2, R4 ;  /* 0x000000020d0c7825 */ /* 0x000fe200078e0204 */
[----:B------:R-:W2:Y:S04]  /*0180*/  @!P1 LDG.E.EF.64 R6, desc[UR6][R8.64] ;  /* 0x0000000608069981 */ /* 0x000ea8000c0e1b00 */
[----:B------:R-:W3:Y:S01]  /*0190*/  @!P1 LDG.E.EF.64 R10, desc[UR6][R12.64] ;  /* 0x000000060c0a9981 */ /* 0x000ee2000c0e1b00 */
[----:B------:R-:W-:Y:S01]  /*01a0*/  ISETP.GE.U32.AND P0, PT, R23, 0xfc0, PT ;  /* 0x00000fc01700780c */ /* 0x000fe20003f06070 */
[----:B--2---:R-:W-:Y:S02]  /*01b0*/  HADD2.F32 R22, -RZ, R6.H0_H0 ;  /* 0x20000006ff167230 */ /* 0x004fe40000004100 */
[----:B------:R-:W-:Y:S02]  /*01c0*/  HADD2.F32 R24, -RZ, R6.H1_H1 ;  /* 0x30000006ff187230 */ /* 0x000fe40000004100 */
[----:B------:R-:W-:-:S02]  /*01d0*/  HADD2.F32 R6, -RZ, R7.H0_H0 ;  /* 0x20000007ff067230 */ /* 0x000fc40000004100 */
[----:B------:R-:W-:Y:S02]  /*01e0*/  HADD2.F32 R26, -RZ, R7.H1_H1 ;  /* 0x30000007ff1a7230 */ /* 0x000fe40000004100 */
[----:B---3--:R-:W-:Y:S02]  /*01f0*/  HADD2.F32 R27, -RZ, R11.H1_H1 ;  /* 0x3000000bff1b7230 */ /* 0x008fe40000004100 */
[----:B------:R-:W-:Y:S02]  /*0200*/  HADD2.F32 R25, -RZ, R10.H1_H1 ;  /* 0x3000000aff197230 */ /* 0x000fe40000004100 */
[----:B------:R-:W-:Y:S02]  /*0210*/  HADD2.F32 R7, -RZ, R10.H0_H0 ;  /* 0x2000000aff077230 */ /* 0x000fe40000004100 */
[----:B------:R-:W-:Y:S01]  /*0220*/  FADD R26, R26, R27 ;  /* 0x0000001b1a1a7221 */ /* 0x000fe20000000000 */
[----:B------:R-:W-:Y:S02]  /*0230*/  HADD2.F32 R11, -RZ, R11.H0_H0 ;  /* 0x2000000bff0b7230 */ /* 0x000fe40000004100 */
[----:B------:R-:W-:Y:S01]  /*0240*/  FADD R24, R24, R25 ;  /* 0x0000001918187221 */ /* 0x000fe20000000000 */
[----:B------:R-:W-:Y:S01]  /*0250*/  FADD R9, R22, R7 ;  /* 0x0000000716097221 */ /* 0x000fe20000000000 */
[----:B------:R-:W-:Y:S01]  /*0260*/  @!P1 FFMA R21, R26, R26, R21 ;  /* 0x0000001a1a159223 */ /* 0x000fe20000000015 */
[----:B------:R-:W-:Y:S01]  /*0270*/  FADD R11, R6, R11 ;  /* 0x0000000b060b7221 */ /* 0x000fe20000000000 */
[C---:B------:R-:W-:Y:S01]  /*0280*/  @!P1 FFMA R19, R24.reuse, R24, R19 ;  /* 0x0000001818139223 */ /* 0x040fe20000000013 */
[-C--:B------:R-:W-:Y:S01]  /*0290*/  @!P1 FFMA R18, R9, R9.reuse, R18 ;  /* 0x0000000909129223 */ /* 0x080fe20000000012 */
[----:B------:R-:W-:Y:S01]  /*02a0*/  F2FP.F16.F32.PACK_AB R6, R24, R9 ;  /* 0x000000091806723e */ /* 0x000fe200000000ff */
[-C--:B------:R-:W-:Y:S01]  /*02b0*/  @!P1 FFMA R20, R11, R11.reuse, R20 ;  /* 0x0000000b0b149223 */ /* 0x080fe20000000014 */
[----:B------:R-:W-:-:S05]  /*02c0*/  F2FP.F16.F32.PACK_AB R7, R26, R11 ;  /* 0x0000000b1a07723e */ /* 0x000fca00000000ff */
[----:B------:R1:W-:Y:S01]  /*02d0*/  @!P1 STG.E.64 desc[UR6][R12.64], R6 ;  /* 0x000000060c009986 */ /* 0x0003e2000c101b06 */
[----:B------:R-:W-:Y:S05]  /*02e0*/  @!P0 BRA `(.L_x_0) ;  /* 0xfffffffc008c8947 */ /* 0x000fea000383ffff */
[----:B------:R-:W-:Y:S01]  /*02f0*/  FADD R19, R18, R19 ;  /* 0x0000001312137221 */ /* 0x000fe20000000000 */
[----:B------:R-:W2:Y:S01]  /*0300*/  S2UR UR5, SR_CgaCtaId ;  /* 0x00000000000579c3 */ /* 0x000ea20000008800 */
[----:B------:R-:W-:Y:S01]  /*0310*/  UMOV UR4, 0x400 ;  /* 0x0000040000047882 */ /* 0x000fe20000000000 */
[----:B-1----:R-:W-:Y:S01]  /*0320*/  HFMA2.MMA R13, -RZ, RZ, 0.6875, 0 ;  /* 0x39800000ff0d7435 */ /* 0x002fe200000001ff */
[----:B------:R-:W-:Y:S01]  /*0330*/  FADD R20, R20, R19 ;  /* 0x0000001314147221 */ /* 0x000fe20000000000 */
[----:B------:R-:W-:Y:S02]  /*0340*/  LOP3.LUT P0, RZ, R15, 0x3c, RZ, 0xc0, !PT ;  /* 0x0000003c0fff7812 */ /* 0x000fe4000780c0ff */
[----:B------:R-:W-:Y:S01]  /*0350*/  MOV R19, 0xffffffc0 ;  /* 0xffffffc000137802 */ /* 0x000fe20000000f00 */
[----:B------:R-:W-:Y:S01]  /*0360*/  FADD R20, R21, R20 ;  /* 0x0000001415147221 */ /* 0x000fe20000000000 */
[----:B------:R-:W1:Y:S04]  /*0370*/  LDC.64 R8, c[0x0][0x230] ;  /* 0x00008c00ff087b82 */ /* 0x000e680000000a00 */
[----:B------:R-:W3:Y:S01]  /*0380*/  SHFL.BFLY PT, R3, R20, 0x8, 0x1f ;  /* 0x0d001f0014037f89 */ /* 0x000ee200000e0000 */
[----:B--2---:R-:W-:-:S03]  /*0390*/  UPRMT UR4, UR5, 0x654, UR4 ;  /* 0x0000065405047896 */ /* 0x004fc60008000004 */
[----:B------:R-:W-:-:S03]  /*03a0*/  ULDC UR5, c[0x0][0x238] ;  /* 0x00008e0000057ab9 */ /* 0x000fc60000000800 */
[----:B------:R-:W-:Y:S02]  /*03b0*/  LEA R17, R17, UR4, 0x2 ;  /* 0x0000000411117c11 */ /* 0x000fe4000f8e10ff */
[----:B------:R-:W-:Y:S01]  /*03c0*/  LEA R14, R14, UR4, 0x2 ;  /* 0x000000040e0e7c11 */ /* 0x000fe2000f8e10ff */
[----:B---3--:R-:W-:-:S05]  /*03d0*/  FADD R3, R20, R3 ;  /* 0x0000000314037221 */ /* 0x008fca0000000000 */
[----:B------:R-:W2:Y:S02]  /*03e0*/  SHFL.BFLY PT, R2, R3, 0x4, 0x1f ;  /* 0x0c801f0003027f89 */ /* 0x000ea400000e0000 */
[----:B--2---:R-:W-:Y:S01]  /*03f0*/  FADD R4, R3, R2 ;  /* 0x0000000203047221 */ /* 0x004fe20000000000 */
[----:B------:R-:W-:Y:S02]  /*0400*/  LOP3.LUT R2, R15, 0x3, RZ, 0xc0, !PT ;  /* 0x000000030f027812 */ /* 0x000fe400078ec0ff */
[----:B------:R-:W-:Y:S02]  /*0410*/  LOP3.LUT R3, R16, 0x3, R15, 0xf8, !PT ;  /* 0x0000000310037812 */ /* 0x000fe400078ef80f */
[----:B------:R-:W2:Y:S01]  /*0420*/  SHFL.BFLY PT, R5, R4, 0x2, 0x1f ;  /* 0x0c401f0004057f89 */ /* 0x000ea200000e0000 */
[----:B------:R-:W-:Y:S02]  /*0430*/  LEA R2, R2, UR4, 0x2 ;  /* 0x0000000402027c11 */ /* 0x000fe4000f8e10ff */
[----:B------:R-:W-:-:S02]  /*0440*/  ISETP.LT.AND P0, PT, R3, UR5, !P0 ;  /* 0x0000000503007c0c */ /* 0x000fc4000c701270 */
[----:B------:R-:W-:Y:S01]  /*0450*/  LOP3.LUT R15, R15, 0x3f, RZ, 0xc0, !PT ;  /* 0x0000003f0f0f7812 */ /* 0x000fe200078ec0ff */
[----:B--2---:R-:W-:-:S05]  /*0460*/  FADD R5, R4, R5 ;  /* 0x0000000504057221 */ /* 0x004fca0000000000 */
[----:B------:R-:W2:Y:S02]  /*0470*/  SHFL.BFLY PT, R6, R5, 0x1, 0x1f ;  /* 0x0c201f0005067f89 */ /* 0x000ea400000e0000 */
[----:B--2---:R-:W-:Y:S02]  /*0480*/  FADD R10, R5, R6 ;  /* 0x00000006050a7221 */ /* 0x004fe40000000000 */
[----:B------:R-:W2:Y:S02]  /*0490*/  LDC.64 R6, c[0x0][0x218] ;  /* 0x00008600ff067b82 */ /* 0x000ea40000000a00 */
[----:B------:R-:W-:Y:S01]  /*04a0*/  FFMA R12, R10, R13, 9.9999997473787516356e-06 ;  /* 0x3727c5ac0a0c7423 */ /* 0x000fe2000000000d */
[----:B------:R3:W-:Y:S05]  /*04b0*/  STS [R17], R10 ;  /* 0x0000000a11007388 */ /* 0x0007ea0000000800 */
[----:B------:R-:W-:Y:S08]  /*04c0*/  BAR.SYNC.DEFER_BLOCKING 0x0 ;  /* 0x0000000000007b1d */ /* 0x000ff00000010000 */
[----:B------:R-:W3:Y:S01]  /*04d0*/  LDC.64 R4, c[0x0][0x228] ;  /* 0x00008a00ff047b82 */ /* 0x000ee20000000a00 */
[----:B------:R-:W-:Y:S01]  /*04e0*/  MUFU.RSQ R12, R12 ;  /* 0x0000000c000c7308 */ /* 0x000fe20000001400 */
[----:B--2---:R-:W-:Y:S01]  /*04f0*/  IMAD.WIDE R6, R3, 0x4, R6 ;  /* 0x0000000403067825 */ /* 0x004fe200078e0206 */
[----:B------:R-:W2:Y:S03]  /*0500*/  LDS R2, [R2] ;  /* 0x0000000002027984 */ /* 0x000ea60000000800 */
[C---:B---3--:R-:W-:Y:S01]  /*0510*/  IMAD.WIDE.U32 R16, R15.reuse, 0x2, R4 ;  /* 0x000000020f107825 */ /* 0x048fe200078e0004 */
[----:B------:R-:W-:-:S03]  /*0520*/  LEA R15, R15, UR4, 0x2 ;  /* 0x000000040f0f7c11 */ /* 0x000fc6000f8e10ff */
[----:B--2---:R-:W-:Y:S01]  /*0530*/  FFMA R11, R2, R13, 9.9999997473787516356e-06 ;  /* 0x3727c5ac020b7423 */ /* 0x004fe2000000000d */
[----:B------:R-:W-:Y:S01]  /*0540*/  MOV R13, 0xffffffff ;  /* 0xffffffff000d7802 */ /* 0x000fe20000000f00 */
[----:B------:R-:W1:Y:S04]  /*0550*/  LDC.64 R2, c[0x0][0x210] ;  /* 0x00008400ff027b82 */ /* 0x000e680000000a00 */
[----:B------:R-:W2:Y:S04]  /*0560*/  MUFU.RSQ R11, R11 ;  /* 0x0000000b000b7308 */ /* 0x000ea80000001400 */
[----:B------:R-:W-:Y:S06]  /*0570*/  BAR.SYNC.DEFER_BLOCKING 0x0 ;  /* 0x0000000000007b1d */ /* 0x000fec0000010000 */
[----:B-12---:R3:W-:Y:S02]  /*0580*/  @P0 STG.E desc[UR6][R6.64], R11 ;  /* 0x0000000b06000986 */ /* 0x0067e4000c101906 */
.L_x_1:
[----:B-1----:R1:W2:Y:S01]  /*0590*/  LDG.E.EL.U16 R4, desc[UR6][R16.64] ;  /* 0x0000000610047981 */ /* 0x0022a2000c2e1500 */
[----:B------:R-:W-:Y:S02]  /*05a0*/  IADD3 R19, P0, R19, 0x40, RZ ;  /* 0x0000004013137810 */ /* 0x000fe40007f1e0ff */
[----:B---3--:R-:W-:Y:S02]  /*05b0*/  CS2R R10, SRZ ;  /* 0x00000000000a7805 */ /* 0x008fe4000001ff00 */
[----:B------:R-:W-:-:S05]  /*05c0*/  LOP3.LUT R21, R0, R19, RZ, 0xfc, !PT ;  /* 0x0000001300157212 */ /* 0x000fca00078efcff */
[----:B------:R-:W-:-:S05]  /*05d0*/  IMAD.WIDE R22, R21, 0x2, R2 ;  /* 0x0000000215167825 */ /* 0x000fca00078e0202 */
[----:B------:R-:W3:Y:S01]  /*05e0*/  @!P1 LDG.E.EF.64 R10, desc[UR6][R22.64] ;  /* 0x00000006160a9981 */ /* 0x000ee2000c0e1b00 */
[----:B------:R-:W-:Y:S01]  /*05f0*/  IADD3.X R13, RZ, R13, RZ, P0, !PT ;  /* 0x0000000dff0d7210 */ /* 0x000fe200007fe4ff */
[----:B------:R-:W-:Y:S01]  /*0600*/  BAR.SYNC.DEFER_BLOCKING 0x0 ;  /* 0x0000000000007b1d */ /* 0x000fe20000010000 */
[----:B------:R-:W-:Y:S02]  /*0610*/  ISETP.GE.U32.AND P0, PT, R19, 0xfc0, PT ;  /* 0x00000fc01300780c */ /* 0x000fe40003f06070 */
[----:B-1----:R-:W-:Y:S02]  /*0620*/  IADD3 R16, P2, R16, 0x80, RZ ;  /* 0x0000008010107810 */ /* 0x002fe40007f5e0ff */
[----:B------:R-:W-:Y:S02]  /*0630*/  ISETP.GE.U32.AND.EX P0, PT, R13, RZ, PT, P0 ;  /* 0x000000ff0d00720c */ /* 0x000fe40003f06100 */
[----:B------:R-:W-:Y:S01]  /*0640*/  IADD3.X R17, RZ, R17, RZ, P2, !PT ;  /* 0x00000011ff117210 */ /* 0x000fe200017fe4ff */
[----:B--2---:R-:W-:-:S05]  /*0650*/  HADD2.F32 R20, -RZ, R4.H0_H0 ;  /* 0x20000004ff147230 */ /* 0x004fca0000004100 */
[----:B------:R-:W-:Y:S01]  /*0660*/  STS [R15], R20 ;  /* 0x000000140f007388 */ /* 0x000fe20000000800 */
[----:B------:R-:W-:Y:S01]  /*0670*/  BAR.SYNC.DEFER_BLOCKING 0x0 ;  /* 0x0000000000007b1d */ /* 0x000fe20000010000 */
[----:B---3--:R-:W-:Y:S02]  /*0680*/  HADD2.F32 R25, -RZ, R10.H0_H0 ;  /* 0x2000000aff197230 */ /* 0x008fe40000004100 */
[----:B------:R-:W-:Y:S02]  /*0690*/  HADD2.F32 R27, -RZ, R10.H1_H1 ;  /* 0x3000000aff1b7230 */ /* 0x000fe40000004100 */
[----:B------:R-:W-:Y:S02]  /*06a0*/  HADD2.F32 R29, -RZ, R11.H0_H0 ;  /* 0x2000000bff1d7230 */ /* 0x000fe40000004100 */
[C---:B------:R-:W-:Y:S01]  /*06b0*/  FMUL R25, R12.reuse, R25 ;  /* 0x000000190c197220 */ /* 0x040fe20000400000 */
[----:B------:R-:W-:Y:S02]  /*06c0*/  HADD2.F32 R11, -RZ, R11.H1_H1 ;  /* 0x3000000bff0b7230 */ /* 0x000fe40000004100 */
[C---:B------:R-:W-:Y:S01]  /*06d0*/  FMUL R10, R12.reuse, R27 ;  /* 0x0000001b0c0a7220 */ /* 0x040fe20000400000 */
[----:B------:R-:W-:-:S02]  /*06e0*/  FMUL R29, R12, R29 ;  /* 0x0000001d0c1d7220 */ /* 0x000fc40000400000 */
[----:B------:R-:W-:Y:S01]  /*06f0*/  FMUL R18, R12, R11 ;  /* 0x0000000b0c127220 */ /* 0x000fe20000400000 */
[----:B------:R-:W1:Y:S02]  /*0700*/  LDS.128 R4, [R14] ;  /* 0x000000000e047984 */ /* 0x000e640000000c00 */
[----:B-1----:R-:W-:Y:S01]  /*0710*/  FMUL R4, R25, R4 ;  /* 0x0000000419047220 */ /* 0x002fe20000400000 */
[----:B------:R-:W-:Y:S01]  /*0720*/  FMUL R5, R10, R5 ;  /* 0x000000050a057220 */ /* 0x000fe20000400000 */
[----:B------:R-:W-:Y:S01]  /*0730*/  FMUL R29, R6, R29 ;  /* 0x0000001d061d7220 */ /* 0x000fe20000400000 */
[----:B------:R-:W-:Y:S01]  /*0740*/  FMUL R18, R7, R18 ;  /* 0x0000001207127220 */ /* 0x000fe20000400000 */
[----:B------:R-:W-:Y:S02]  /*0750*/  IMAD.WIDE R6, R21, 0x2, R8 ;  /* 0x0000000215067825 */ /* 0x000fe400078e0208 */
[----:B------:R-:W-:Y:S02]  /*0760*/  F2FP.F16.F32.PACK_AB R4, R5, R4 ;  /* 0x000000040504723e */ /* 0x000fe400000000ff */
[----:B------:R-:W-:-:S05]  /*0770*/  F2FP.F16.F32.PACK_AB R5, R18, R29 ;  /* 0x0000001d1205723e */ /* 0x000fca00000000ff */
[----:B------:R1:W-:Y:S01]  /*0780*/  @!P1 STG.E.64 desc[UR6][R6.64], R4 ;  /* 0x0000000406009986 */ /* 0x0003e2000c101b06 */
[----:B------:R-:W-:Y:S05]  /*0790*/  @!P0 BRA `(.L_x_1) ;  /* 0xfffffffc007c8947 */ /* 0x000fea000383ffff */
[----:B------:R-:W-:Y:S05]  /*07a0*/  EXIT ;  /* 0x000000000000794d */ /* 0x000fea0003800000 */
.L_x_2:
[----:B------:R-:W-:-:S00]  /*07b0*/  BRA `(.L_x_2) ;  /* 0xfffffffc00fc7947 */ /* 0x000fc0000383ffff */
[----:B------:R-:W-:-:S00]  /*07c0*/  NOP ;  /* 0x0000000000007918 */ /* 0x000fc00000000000 */
        /* <DEDUP_REMOVED lines=11> */
.L_x_3:


//--------------------- .nv.global.init           --------------------------
	.section	.nv.global.init,"aw",@progbits
.nv.global.init:
	.type		_$_str,@object
	.size		_$_str,(.L_0 - _$_str)
_$_str:
        /*0000*/ 	.byte	0x5f, 0x5f, 0x43, 0x55, 0x44, 0x41, 0x5f, 0x46, 0x54, 0x5a, 0x00
.L_0:


//--------------------- .nv.shared.triton_red_fused__to_copy_add_mean_mul_pow_rsqrt_9 --------------------------
	.section	.nv.shared.triton_red_fused__to_copy_add_mean_mul_pow_rsqrt_9,"aw",@nobits
	.sectionflags	@""
	.align	16
	.zero		1024


//--------------------- .nv.constant0.triton_red_fused__to_copy_add_mean_mul_pow_rsqrt_9 --------------------------
	.section	.nv.constant0.triton_red_fused__to_copy_add_mean_mul_pow_rsqrt_9,"a",@progbits
	.sectionflags	@""
	.align	4
.nv.constant0.triton_red_fused__to_copy_add_mean_mul_pow_rsqrt_9:
	.zero		584
